	.headerflags	@"EF_CUDA_TEXMODE_UNIFIED EF_CUDA_64BIT_ADDRESS EF_CUDA_ACCELERATORS EF_CUDA_SM90 EF_CUDA_VIRTUAL_SM(EF_CUDA_SM90)"
	.elftype	@"ET_EXEC"


//--------------------- .nv.info                  --------------------------
	.section	.nv.info,"",@"SHT_CUDA_INFO"
	.align	4


	//----- nvinfo : EIATTR_REGCOUNT
	.align		4
        /*0000*/ 	.byte	0x04, 0x2f
        /*0002*/ 	.short	(.L_3 - .L_2)
	.align		4
.L_2:
        /*0004*/ 	.word	index@(triton_poi_fused__native_batch_norm_legit_no_training_leaky_relu_27)
        /*0008*/ 	.word	0x00000010


	//----- nvinfo : EIATTR_MIN_STACK_SIZE
	.align		4
.L_3:
        /*000c*/ 	.byte	0x04, 0x12
        /*000e*/ 	.short	(.L_5 - .L_4)
	.align		4
.L_4:
        /*0010*/ 	.word	index@(triton_poi_fused__native_batch_norm_legit_no_training_leaky_relu_27)
        /*0014*/ 	.word	0x00000000


	//----- nvinfo : EIATTR_FRAME_SIZE
	.align		4
.L_5:
        /*0018*/ 	.byte	0x04, 0x11
        /*001a*/ 	.short	(.L_7 - .L_6)
	.align		4
.L_6:
        /*001c*/ 	.word	index@(triton_poi_fused__native_batch_norm_legit_no_training_leaky_relu_27)
        /*0020*/ 	.word	0x00000000


	//----- nvinfo : EIATTR_MIN_STACK_SIZE
	.align		4
.L_7:
        /*0024*/ 	.byte	0x04, 0x12
        /*0026*/ 	.short	(.L_9 - .L_8)
	.align		4
.L_8:
        /*0028*/ 	.word	index@(triton_poi_fused__native_batch_norm_legit_no_training_leaky_relu_27)
        /*002c*/ 	.word	0x00000000
.L_9:


//--------------------- .nv.info.triton_poi_fused__native_batch_norm_legit_no_training_leaky_relu_27 --------------------------
	.section	.nv.info.triton_poi_fused__native_batch_norm_legit_no_training_leaky_relu_27,"",@"SHT_CUDA_INFO"
	.sectionflags	@""
	.align	4


	//----- nvinfo : EIATTR_CUDA_API_VERSION
	.align		4
        /*0000*/ 	.byte	0x04, 0x37
        /*0002*/ 	.short	(.L_11 - .L_10)
.L_10:
        /*0004*/ 	.word	0x0000007c


	//----- nvinfo : EIATTR_KPARAM_INFO
	.align		4
.L_11:
        /*0008*/ 	.byte	0x04, 0x17
        /*000a*/ 	.short	(.L_13 - .L_12)
.L_12:
        /*000c*/ 	.word	0x00000000
        /*0010*/ 	.short	0x0006
        /*0012*/ 	.short	0x0030
        /*0014*/ 	.byte	0x00, 0xf0, 0x11, 0x00


	//----- nvinfo : EIATTR_KPARAM_INFO
	.align		4
.L_13:
        /*0018*/ 	.byte	0x04, 0x17
        /*001a*/ 	.short	(.L_15 - .L_14)
.L_14:
        /*001c*/ 	.word	0x00000000
        /*0020*/ 	.short	0x0005
        /*0022*/ 	.short	0x0028
        /*0024*/ 	.byte	0x00, 0xf4, 0x21, 0x00


	//----- nvinfo : EIATTR_KPARAM_INFO
	.align		4
.L_15:
        /*0028*/ 	.byte	0x04, 0x17
        /*002a*/ 	.short	(.L_17 - .L_16)
.L_16:
        /*002c*/ 	.word	0x00000000
        /*0030*/ 	.short	0x0004
        /*0032*/ 	.short	0x0020
        /*0034*/ 	.byte	0x00, 0xf4, 0x21, 0x00


	//----- nvinfo : EIATTR_KPARAM_INFO
	.align		4
.L_17:
        /*0038*/ 	.byte	0x04, 0x17
        /*003a*/ 	.short	(.L_19 - .L_18)
.L_18:
        /*003c*/ 	.word	0x00000000
        /*0040*/ 	.short	0x0003
        /*0042*/ 	.short	0x0018
        /*0044*/ 	.byte	0x00, 0xf4, 0x21, 0x00


	//----- nvinfo : EIATTR_KPARAM_INFO
	.align		4
.L_19:
        /*0048*/ 	.byte	0x04, 0x17
        /*004a*/ 	.short	(.L_21 - .L_20)
.L_20:
        /*004c*/ 	.word	0x00000000
        /*0050*/ 	.short	0x0002
        /*0052*/ 	.short	0x0010
        /*0054*/ 	.byte	0x00, 0xf4, 0x21, 0x00


	//----- nvinfo : EIATTR_KPARAM_INFO
	.align		4
.L_21:
        /*0058*/ 	.byte	0x04, 0x17
        /*005a*/ 	.short	(.L_23 - .L_22)
.L_22:
        /*005c*/ 	.word	0x00000000
        /*0060*/ 	.short	0x0001
        /*0062*/ 	.short	0x0008
        /*0064*/ 	.byte	0x00, 0xf4, 0x21, 0x00


	//----- nvinfo : EIATTR_KPARAM_INFO
	.align		4
.L_23:
        /*0068*/ 	.byte	0x04, 0x17
        /*006a*/ 	.short	(.L_25 - .L_24)
.L_24:
        /*006c*/ 	.word	0x00000000
        /*0070*/ 	.short	0x0000
        /*0072*/ 	.short	0x0000
        /*0074*/ 	.byte	0x00, 0xf4, 0x21, 0x00


	//----- nvinfo : EIATTR_SPARSE_MMA_MASK
	.align		4
.L_25:
        /*0078*/ 	.byte	0x03, 0x50
        /*007a*/ 	.short	0x0000


	//----- nvinfo : EIATTR_MAXREG_COUNT
	.align		4
        /*007c*/ 	.byte	0x03, 0x1b
        /*007e*/ 	.short	0x00ff


	//----- nvinfo : EIATTR_EXIT_INSTR_OFFSETS
	.align		4
        /*0080*/ 	.byte	0x04, 0x1c
        /*0082*/ 	.short	(.L_27 - .L_26)


	//   ....[0]....
.L_26:
        /*0084*/ 	.word	0x000002d0


	//----- nvinfo : EIATTR_REQNTID
	.align		4
.L_27:
        /*0088*/ 	.byte	0x04, 0x10
        /*008a*/ 	.short	(.L_29 - .L_28)
.L_28:
        /*008c*/ 	.word	0x00000080
        /*0090*/ 	.word	0x00000001
        /*0094*/ 	.word	0x00000001


	//----- nvinfo : EIATTR_CBANK_PARAM_SIZE
	.align		4
.L_29:
        /*0098*/ 	.byte	0x03, 0x19
        /*009a*/ 	.short	0x0034


	//----- nvinfo : EIATTR_PARAM_CBANK
	.align		4
        /*009c*/ 	.byte	0x04, 0x0a
        /*009e*/ 	.short	(.L_31 - .L_30)
	.align		4
.L_30:
        /*00a0*/ 	.word	index@(.nv.constant0.triton_poi_fused__native_batch_norm_legit_no_training_leaky_relu_27)
        /*00a4*/ 	.short	0x0210
        /*00a6*/ 	.short	0x0034


	//----- nvinfo : EIATTR_SW_WAR
	.align		4
.L_31:
        /*00a8*/ 	.byte	0x04, 0x36
        /*00aa*/ 	.short	(.L_33 - .L_32)
.L_32:
        /*00ac*/ 	.word	0x00000008
.L_33:


//--------------------- .nv.callgraph             --------------------------
	.section	.nv.callgraph,"",@"SHT_CUDA_CALLGRAPH"
	.align	4
	.sectionentsize	8
	.align		4
        /*0000*/ 	.word	0x00000000
	.align		4
        /*0004*/ 	.word	0xffffffff
	.align		4
        /*0008*/ 	.word	0x00000000
	.align		4
        /*000c*/ 	.word	0xfffffffe
	.align		4
        /*0010*/ 	.word	0x00000000
	.align		4
        /*0014*/ 	.word	0xfffffffd
	.align		4
        /*0018*/ 	.word	0x00000000
	.align		4
        /*001c*/ 	.word	0xfffffffc


//--------------------- .nv.constant4             --------------------------
	.section	.nv.constant4,"a",@progbits
	.align	8
	.align		8
.nv.constant4:
        /*0000*/ 	.dword	_$_str
	.align		8
        /*0008*/ 	.dword	_$_str_$_2


//--------------------- .text.triton_poi_fused__native_batch_norm_legit_no_training_leaky_relu_27 --------------------------
	.section	.text.triton_poi_fused__native_batch_norm_legit_no_training_leaky_relu_27,"ax",@progbits
	.align	128
        .global         triton_poi_fused__native_batch_norm_legit_no_training_leaky_relu_27
        .type           triton_poi_fused__native_batch_norm_legit_no_training_leaky_relu_27,@function
        .size           triton_poi_fused__native_batch_norm_legit_no_training_leaky_relu_27,(.L_x_1 - triton_poi_fused__native_batch_norm_legit_no_training_leaky_relu_27)
        .other          triton_poi_fused__native_batch_norm_legit_no_training_leaky_relu_27,@"STO_CUDA_ENTRY STV_DEFAULT"
triton_poi_fused__native_batch_norm_legit_no_training_leaky_relu_27:
.text.triton_poi_fused__native_batch_norm_legit_no_training_leaky_relu_27:
[----:B------:R-:W-:Y:S01]  /*0000*/  LDC R1, c[0x0][0x28] ;  /* 0x00000a00ff017b82 */ /* 0x000fe20000000800 */
[----:B------:R-:W1:Y:S07]  /*0010*/  S2R R0, SR_TID.X ;  /* 0x0000000000007919 */ /* 0x000e6e0000002100 */
[----:B------:R-:W2:Y:S01]  /*0020*/  LDC.64 R6, c[0x0][0x228] ;  /* 0x00008a00ff067b82 */ /* 0x000ea20000000a00 */
[----:B------:R-:W-:Y:S01]  /*0030*/  ULDC.64 UR4, c[0x0][0x208] ;  /* 0x0000820000047ab9 */ /* 0x000fe20000000a00 */
[----:B------:R-:W3:Y:S06]  /*0040*/  S2R R3, SR_CTAID.X ;  /* 0x0000000000037919 */ /* 0x000eec0000002500 */
[----:B------:R-:W4:Y:S08]  /*0050*/  LDC.64 R4, c[0x0][0x220] ;  /* 0x00008800ff047b82 */ /* 0x000f300000000a00 */
[----:B------:R-:W5:Y:S08]  /*0060*/  LDC.64 R8, c[0x0][0x230] ;  /* 0x00008c00ff087b82 */ /* 0x000f700000000a00 */
[----:B------:R-:W5:Y:S01]  /*0070*/  LDC.64 R10, c[0x0][0x238] ;  /* 0x00008e00ff0a7b82 */ /* 0x000f620000000a00 */
[----:B-1----:R-:W-:-:S02]  /*0080*/  LOP3.LUT R0, R0, 0x7f, RZ, 0xc0, !PT ;  /* 0x0000007f00007812 */ /* 0x002fc400078ec0ff */
[----:B---3--:R-:W-:Y:S02]  /*0090*/  SHF.R.S32.HI R2, RZ, 0x18, R3 ;  /* 0x00000018ff027819 */ /* 0x008fe40000011403 */
[----:B------:R-:W-:Y:S02]  /*00a0*/  LEA R0, R3, R0, 0x7 ;  /* 0x0000000003007211 */ /* 0x000fe400078e38ff */
[----:B------:R-:W-:-:S04]  /*00b0*/  SGXT R3, R2, 0x1 ;  /* 0x000000010203781a */ /* 0x000fc80000000200 */
[----:B------:R-:W-:-:S04]  /*00c0*/  LEA.HI R3, R3, R0, RZ, 0xa ;  /* 0x0000000003037211 */ /* 0x000fc800078f50ff */
[----:B------:R-:W-:-:S04]  /*00d0*/  LOP3.LUT R3, R3, 0xfffffc00, RZ, 0xc0, !PT ;  /* 0xfffffc0003037812 */ /* 0x000fc800078ec0ff */
[----:B------:R-:W-:Y:S02]  /*00e0*/  IADD3 R13, R0, -R3, RZ ;  /* 0x80000003000d7210 */ /* 0x000fe40007ffe0ff */
[----:B------:R-:W1:Y:S03]  /*00f0*/  LDC.64 R2, c[0x0][0x218] ;  /* 0x00008600ff027b82 */ /* 0x000e660000000a00 */
[----:B--2---:R-:W-:-:S06]  /*0100*/  IMAD.WIDE R6, R13, 0x4, R6 ;  /* 0x000000040d067825 */ /* 0x004fcc00078e0206 */
[----:B------:R-:W2:Y:S01]  /*0110*/  LDG.E.EL R6, desc[UR4][R6.64] ;  /* 0x0000000406067981 */ /* 0x000ea2000c2e1900 */
[----:B----4-:R-:W-:-:S04]  /*0120*/  IMAD.WIDE R4, R13, 0x4, R4 ;  /* 0x000000040d047825 */ /* 0x010fc800078e0204 */
[C---:B-----5:R-:W-:Y:S02]  /*0130*/  IMAD.WIDE R8, R13.reuse, 0x4, R8 ;  /* 0x000000040d087825 */ /* 0x060fe400078e0208 */
[----:B------:R3:W4:Y:S02]  /*0140*/  LDG.E.EL R5, desc[UR4][R4.64] ;  /* 0x0000000404057981 */ /* 0x000724000c2e1900 */
[----:B0-----:R-:W-:Y:S02]  /*0150*/  IMAD.WIDE R10, R13, 0x4, R10 ;  /* 0x000000040d0a7825 */ /* 0x001fe400078e020a */
[----:B------:R-:W5:Y:S02]  /*0160*/  LDG.E.EL R8, desc[UR4][R8.64] ;  /* 0x0000000408087981 */ /* 0x000f64000c2e1900 */
[----:B-1----:R-:W-:Y:S02]  /*0170*/  IMAD.WIDE R2, R0, 0x4, R2 ;  /* 0x0000000400027825 */ /* 0x002fe400078e0202 */
[----:B------:R-:W5:Y:S04]  /*0180*/  LDG.E.EL R11, desc[UR4][R10.64] ;  /* 0x000000040a0b7981 */ /* 0x000f68000c2e1900 */
[----:B------:R-:W4:Y:S01]  /*0190*/  LDG.E R2, desc[UR4][R2.64] ;  /* 0x0000000402027981 */ /* 0x000f22000c1e1900 */
[----:B---3--:R-:W-:Y:S01]  /*01a0*/  HFMA2.MMA R4, -RZ, RZ, 1.625, 0 ;  /* 0x3e800000ff047435 */ /* 0x008fe200000001ff */
[----:B--2---:R-:W-:-:S04]  /*01b0*/  FADD R6, R6, 9.9999997473787516356e-06 ;  /* 0x3727c5ac06067421 */ /* 0x004fc80000000000 */
[----:B------:R-:W0:Y:S02]  /*01c0*/  MUFU.SQRT R7, R6 ;  /* 0x0000000600077308 */ /* 0x000e240000002000 */
[C---:B0-----:R-:W-:Y:S02]  /*01d0*/  FSETP.GT.AND P0, PT, R7.reuse, 8.50705917302346158658e+37, PT ;  /* 0x7e8000000700780b */ /* 0x041fe40003f04000 */
[----:B------:R-:W-:-:S11]  /*01e0*/  FSETP.GEU.AND P1, PT, R7, 1.175494350822287508e-38, PT ;  /* 0x008000000700780b */ /* 0x000fd60003f2e000 */
[----:B------:R-:W-:-:S04]  /*01f0*/  @P0 FMUL R7, R7, 0.25 ;  /* 0x3e80000007070820 */ /* 0x000fc80000400000 */
[----:B------:R-:W-:-:S06]  /*0200*/  @!P1 FMUL R7, R7, 16777216 ;  /* 0x4b80000007079820 */ /* 0x000fcc0000400000 */
[----:B------:R-:W0:Y:S01]  /*0210*/  MUFU.RCP R7, R7 ;  /* 0x0000000700077308 */ /* 0x000e220000001000 */
[----:B------:R-:W-:Y:S01]  /*0220*/  FSEL R4, R4, 1, P0 ;  /* 0x3f80000004047808 */ /* 0x000fe20000000000 */
[----:B----4-:R-:W-:Y:S02]  /*0230*/  FADD R5, R2, -R5 ;  /* 0x8000000502057221 */ /* 0x010fe40000000000 */
[----:B------:R-:W1:Y:S02]  /*0240*/  LDC.64 R2, c[0x0][0x210] ;  /* 0x00008400ff027b82 */ /* 0x000e640000000a00 */
[----:B------:R-:W-:-:S04]  /*0250*/  @!P1 FMUL R4, R4, 16777216 ;  /* 0x4b80000004049820 */ /* 0x000fc80000400000 */
[----:B0-----:R-:W-:-:S04]  /*0260*/  FMUL R4, R7, R4 ;  /* 0x0000000407047220 */ /* 0x001fc80000400000 */
[----:B------:R-:W-:-:S04]  /*0270*/  FMUL R4, R5, R4 ;  /* 0x0000000405047220 */ /* 0x000fc80000400000 */
[----:B-----5:R-:W-:-:S05]  /*0280*/  FFMA R11, R8, R4, R11 ;  /* 0x00000004080b7223 */ /* 0x020fca000000000b */
[----:B------:R-:W-:Y:S01]  /*0290*/  FSETP.GT.AND P0, PT, R11, RZ, PT ;  /* 0x000000ff0b00720b */ /* 0x000fe20003f04000 */
[----:B-1----:R-:W-:-:S12]  /*02a0*/  IMAD.WIDE R2, R0, 0x4, R2 ;  /* 0x0000000400027825 */ /* 0x002fd800078e0202 */
[----:B------:R-:W-:-:S05]  /*02b0*/  @!P0 FMUL R11, R11, 0.10000000149011611938 ;  /* 0x3dcccccd0b0b8820 */ /* 0x000fca0000400000 */
[----:B------:R-:W-:Y:S01]  /*02c0*/  STG.E desc[UR4][R2.64], R11 ;  /* 0x0000000b02007986 */ /* 0x000fe2000c101904 */
[----:B------:R-:W-:Y:S05]  /*02d0*/  EXIT ;  /* 0x000000000000794d */ /* 0x000fea0003800000 */
.L_x_0:
[----:B------:R-:W-:-:S00]  /*02e0*/  BRA `(.L_x_0) ;  /* 0xfffffffc00fc7947 */ /* 0x000fc0000383ffff */
[----:B------:R-:W-:-:S00]  /*02f0*/  NOP ;  /* 0x0000000000007918 */ /* 0x000fc00000000000 */
        /* <DEDUP_REMOVED lines=8> */
.L_x_1:


//--------------------- .nv.global.init           --------------------------
	.section	.nv.global.init,"aw",@progbits
.nv.global.init:
	.type		_$_str,@object
	.size		_$_str,(_$_str_$_2 - _$_str)
_$_str:
        /*0000*/ 	.byte	0x5f, 0x5f, 0x43, 0x55, 0x44, 0x41, 0x5f, 0x46, 0x54, 0x5a, 0x00
	.type		_$_str_$_2,@object
	.size		_$_str_$_2,(.L_1 - _$_str_$_2)
_$_str_$_2:
        /*000b*/ 	.byte	0x5f, 0x5f, 0x43, 0x55, 0x44, 0x41, 0x5f, 0x50, 0x52, 0x45, 0x43, 0x5f, 0x53, 0x51, 0x52, 0x54
        /*001b*/ 	.byte	0x00
.L_1:


//--------------------- .nv.constant0.triton_poi_fused__native_batch_norm_legit_no_training_leaky_relu_27 --------------------------
	.section	.nv.constant0.triton_poi_fused__native_batch_norm_legit_no_training_leaky_relu_27,"a",@progbits
	.sectionflags	@""
	.align	4
.nv.constant0.triton_poi_fused__native_batch_norm_legit_no_training_leaky_relu_27:
	.zero		580
